//
// Generated by NVIDIA NVVM Compiler
//
// Compiler Build ID: CL-36424714
// Cuda compilation tools, release 13.0, V13.0.88
// Based on NVVM 20.0.0
//

.version 9.0
.target sm_100
.address_size 64

	// .globl	_Z10addVectorsPiS_S_i
.extern .func  (.param .b32 func_retval0) vprintf
(
	.param .b64 vprintf_param_0,
	.param .b64 vprintf_param_1
)
;
.global .align 1 .b8 $str[18] = {10, 37, 100, 41, 32, 37, 100, 32, 43, 32, 37, 100, 32, 61, 32, 37, 100};
.global .align 1 .b8 $str$1[23] = {10, 37, 100, 41, 32, 37, 100, 32, 43, 32, 37, 100, 32, 43, 32, 37, 100, 32, 61, 32, 37, 100};

.visible .entry _Z10addVectorsPiS_S_i(
	.param .u64 .ptr .align 1 _Z10addVectorsPiS_S_i_param_0,
	.param .u64 .ptr .align 1 _Z10addVectorsPiS_S_i_param_1,
	.param .u64 .ptr .align 1 _Z10addVectorsPiS_S_i_param_2,
	.param .u32 _Z10addVectorsPiS_S_i_param_3
)
{
	.local .align 16 .b8 	__local_depot0[16];
	.reg .b64 	%SP;
	.reg .b64 	%SPL;
	.reg .pred 	%p<2>;
	.reg .b32 	%r<25>;
	.reg .b64 	%rd<15>;

	mov.u64 	%SPL, __local_depot0;
	cvta.local.u64 	%SP, %SPL;
	ld.param.u64 	%rd1, [_Z10addVectorsPiS_S_i_param_0];
	ld.param.u64 	%rd2, [_Z10addVectorsPiS_S_i_param_1];
	ld.param.u64 	%rd3, [_Z10addVectorsPiS_S_i_param_2];
	ld.param.u32 	%r2, [_Z10addVectorsPiS_S_i_param_3];
	mov.u32 	%r3, %ntid.x;
	mov.u32 	%r4, %tid.y;
	mov.u32 	%r5, %ntid.y;
	mov.u32 	%r6, %tid.z;
	mov.u32 	%r7, %tid.x;
	mov.u32 	%r8, %ntid.z;
	mov.u32 	%r9, %nctaid.x;
	mov.u32 	%r10, %ctaid.y;
	mov.u32 	%r11, %nctaid.y;
	mov.u32 	%r12, %ctaid.z;
	mad.lo.s32 	%r13, %r11, %r12, %r10;
	mov.u32 	%r14, %ctaid.x;
	mad.lo.s32 	%r15, %r13, %r9, %r14;
	mad.lo.s32 	%r16, %r15, %r8, %r6;
	mad.lo.s32 	%r17, %r16, %r5, %r4;
	mad.lo.s32 	%r1, %r17, %r3, %r7;
	setp.ge.s32 	%p1, %r1, %r2;
	@%p1 bra 	$L__BB0_2;
	add.u64 	%rd4, %SP, 0;
	add.u64 	%rd5, %SPL, 0;
	cvta.to.global.u64 	%rd6, %rd1;
	cvta.to.global.u64 	%rd7, %rd2;
	cvta.to.global.u64 	%rd8, %rd3;
	mul.wide.s32 	%rd9, %r1, 4;
	add.s64 	%rd10, %rd6, %rd9;
	ld.global.u32 	%r18, [%rd10];
	add.s64 	%rd11, %rd7, %rd9;
	ld.global.u32 	%r19, [%rd11];
	add.s32 	%r20, %r19, %r18;
	add.s64 	%rd12, %rd8, %rd9;
	st.global.u32 	[%rd12], %r20;
	ld.global.u32 	%r21, [%rd10];
	ld.global.u32 	%r22, [%rd11];
	st.local.v4.u32 	[%rd5], {%r1, %r21, %r22, %r20};
	mov.u64 	%rd13, $str;
	cvta.global.u64 	%rd14, %rd13;
	{ // callseq 0, 0
	.param .b64 param0;
	st.param.b64 	[param0], %rd14;
	.param .b64 param1;
	st.param.b64 	[param1], %rd4;
	.param .b32 retval0;
	call.uni (retval0), 
	vprintf, 
	(
	param0, 
	param1
	);
	ld.param.b32 	%r23, [retval0];
	} // callseq 0
$L__BB0_2:
	ret;

}
	// .globl	_Z11add3VectorsPiS_S_S_i
.visible .entry _Z11add3VectorsPiS_S_S_i(
	.param .u64 .ptr .align 1 _Z11add3VectorsPiS_S_S_i_param_0,
	.param .u64 .ptr .align 1 _Z11add3VectorsPiS_S_S_i_param_1,
	.param .u64 .ptr .align 1 _Z11add3VectorsPiS_S_S_i_param_2,
	.param .u64 .ptr .align 1 _Z11add3VectorsPiS_S_S_i_param_3,
	.param .u32 _Z11add3VectorsPiS_S_S_i_param_4
)
{
	.local .align 8 .b8 	__local_depot1[24];
	.reg .b64 	%SP;
	.reg .b64 	%SPL;
	.reg .pred 	%p<2>;
	.reg .b32 	%r<28>;
	.reg .b64 	%rd<18>;

	mov.u64 	%SPL, __local_depot1;
	cvta.local.u64 	%SP, %SPL;
	ld.param.u64 	%rd1, [_Z11add3VectorsPiS_S_S_i_param_0];
	ld.param.u64 	%rd2, [_Z11add3VectorsPiS_S_S_i_param_1];
	ld.param.u64 	%rd3, [_Z11add3VectorsPiS_S_S_i_param_2];
	ld.param.u64 	%rd4, [_Z11add3VectorsPiS_S_S_i_param_3];
	ld.param.u32 	%r2, [_Z11add3VectorsPiS_S_S_i_param_4];
	mov.u32 	%r3, %ntid.x;
	mov.u32 	%r4, %tid.y;
	mov.u32 	%r5, %ntid.y;
	mov.u32 	%r6, %tid.z;
	mov.u32 	%r7, %tid.x;
	mov.u32 	%r8, %ntid.z;
	mov.u32 	%r9, %nctaid.x;
	mov.u32 	%r10, %ctaid.y;
	mov.u32 	%r11, %nctaid.y;
	mov.u32 	%r12, %ctaid.z;
	mad.lo.s32 	%r13, %r11, %r12, %r10;
	mov.u32 	%r14, %ctaid.x;
	mad.lo.s32 	%r15, %r13, %r9, %r14;
	mad.lo.s32 	%r16, %r15, %r8, %r6;
	mad.lo.s32 	%r17, %r16, %r5, %r4;
	mad.lo.s32 	%r1, %r17, %r3, %r7;
	setp.ge.s32 	%p1, %r1, %r2;
	@%p1 bra 	$L__BB1_2;
	add.u64 	%rd5, %SP, 0;
	add.u64 	%rd6, %SPL, 0;
	cvta.to.global.u64 	%rd7, %rd1;
	cvta.to.global.u64 	%rd8, %rd2;
	cvta.to.global.u64 	%rd9, %rd3;
	cvta.to.global.u64 	%rd10, %rd4;
	mul.wide.s32 	%rd11, %r1, 4;
	add.s64 	%rd12, %rd7, %rd11;
	ld.global.u32 	%r18, [%rd12];
	add.s64 	%rd13, %rd8, %rd11;
	ld.global.u32 	%r19, [%rd13];
	add.s32 	%r20, %r19, %r18;
	add.s64 	%rd14, %rd9, %rd11;
	ld.global.u32 	%r21, [%rd14];
	add.s32 	%r22, %r20, %r21;
	add.s64 	%rd15, %rd10, %rd11;
	st.global.u32 	[%rd15], %r22;
	ld.global.u32 	%r23, [%rd12];
	ld.global.u32 	%r24, [%rd13];
	ld.global.u32 	%r25, [%rd14];
	st.local.v2.u32 	[%rd6], {%r1, %r23};
	st.local.v2.u32 	[%rd6+8], {%r24, %r25};
	st.local.u32 	[%rd6+16], %r22;
	mov.u64 	%rd16, $str$1;
	cvta.global.u64 	%rd17, %rd16;
	{ // callseq 1, 0
	.param .b64 param0;
	st.param.b64 	[param0], %rd17;
	.param .b64 param1;
	st.param.b64 	[param1], %rd5;
	.param .b32 retval0;
	call.uni (retval0), 
	vprintf, 
	(
	param0, 
	param1
	);
	ld.param.b32 	%r26, [retval0];
	} // callseq 1
$L__BB1_2:
	ret;

}


// ===== COMPILED SASS (sm_100) =====

	.target	sm_100

	.elftype	@"ET_EXEC"


//--------------------- .note.nv.tkinfo           --------------------------
	.section	.note.nv.tkinfo,"",@"SHT_NOTE"
	.sectionflags	@"SHF_NOTE_NV_TKINFO"
	.tkinfo
        /*0018*/ 	.word	0x00000002
        /*0030*/ 	.string	""
        /*0030*/ 	.string	"ptxas"
        /*0030*/ 	.string	"Cuda compilation tools, release 13.0, V13.0.88"
        /*0030*/ 	.string	"Build cuda_13.0.r13.0/compiler.36424714_0"
        /*0030*/ 	.string	"-arch sm_100 -m 64 "



//--------------------- .note.nv.cuinfo           --------------------------
	.section	.note.nv.cuinfo,"",@"SHT_NOTE"
	.sectionflags	@"SHF_NOTE_NV_CUINFO"
        /*0018*/ 	.short	0x0002
        /*001a*/ 	.short	0x0064
        /*001c*/ 	.short	0x0082
	.zero		2


//--------------------- .nv.info                  --------------------------
	.section	.nv.info,"",@"SHT_CUDA_INFO"
	.align	4


	//----- nvinfo : EIATTR_REGCOUNT
	.align		4
        /*0000*/ 	.byte	0x04, 0x2f
        /*0002*/ 	.short	(.L_3 - .L_2)
	.align		4
.L_2:
        /*0004*/ 	.word	index@(_Z10addVectorsPiS_S_i)
        /*0008*/ 	.word	0x00000018


	//----- nvinfo : EIATTR_FRAME_SIZE
	.align		4
.L_3:
        /*000c*/ 	.byte	0x04, 0x11
        /*000e*/ 	.short	(.L_5 - .L_4)
	.align		4
.L_4:
        /*0010*/ 	.word	index@(_Z10addVectorsPiS_S_i)
        /*0014*/ 	.word	0x00000010


	//----- nvinfo : EIATTR_REGCOUNT
	.align		4
.L_5:
        /*0018*/ 	.byte	0x04, 0x2f
        /*001a*/ 	.short	(.L_7 - .L_6)
	.align		4
.L_6:
        /*001c*/ 	.word	index@(_Z11add3VectorsPiS_S_S_i)
        /*0020*/ 	.word	0x00000018


	//----- nvinfo : EIATTR_FRAME_SIZE
	.align		4
.L_7:
        /*0024*/ 	.byte	0x04, 0x11
        /*0026*/ 	.short	(.L_9 - .L_8)
	.align		4
.L_8:
        /*0028*/ 	.word	index@(_Z11add3VectorsPiS_S_S_i)
        /*002c*/ 	.word	0x00000018


	//----- nvinfo : EIATTR_MIN_STACK_SIZE
	.align		4
.L_9:
        /*0030*/ 	.byte	0x04, 0x12
        /*0032*/ 	.short	(.L_11 - .L_10)
	.align		4
.L_10:
        /*0034*/ 	.word	index@(_Z11add3VectorsPiS_S_S_i)
        /*0038*/ 	.word	0x00000018


	//----- nvinfo : EIATTR_MIN_STACK_SIZE
	.align		4
.L_11:
        /*003c*/ 	.byte	0x04, 0x12
        /*003e*/ 	.short	(.L_13 - .L_12)
	.align		4
.L_12:
        /*0040*/ 	.word	index@(_Z10addVectorsPiS_S_i)
        /*0044*/ 	.word	0x00000010
.L_13:


//--------------------- .nv.compat                --------------------------
	.section	.nv.compat,"",@"SHT_CUDA_COMPAT_INFO"
	.align	4
        /*0000*/ 	.byte	0x02, 0x09, 0x00, 0x00, 0x02, 0x02, 0x01, 0x00, 0x02, 0x05, 0x05, 0x00, 0x03, 0x07, 0x01, 0x01
        /*0010*/ 	.byte	0x02, 0x03, 0x00, 0x00, 0x02, 0x06, 0x01, 0x00, 0x04, 0x0b, 0x08, 0x00, 0x09, 0x00, 0x00, 0x00
        /*0020*/ 	.byte	0x00, 0x00, 0x00, 0x00


//--------------------- .nv.info._Z11add3VectorsPiS_S_S_i --------------------------
	.section	.nv.info._Z11add3VectorsPiS_S_S_i,"",@"SHT_CUDA_INFO"
	.sectionflags	@""
	.align	4


	//----- nvinfo : EIATTR_CUDA_API_VERSION
	.align		4
        /*0000*/ 	.byte	0x04, 0x37
        /*0002*/ 	.short	(.L_15 - .L_14)
.L_14:
        /*0004*/ 	.word	0x00000082


	//----- nvinfo : EIATTR_KPARAM_INFO
	.align		4
.L_15:
        /*0008*/ 	.byte	0x04, 0x17
        /*000a*/ 	.short	(.L_17 - .L_16)
.L_16:
        /*000c*/ 	.word	0x00000000
        /*0010*/ 	.short	0x0004
        /*0012*/ 	.short	0x0020
        /*0014*/ 	.byte	0x00, 0xf0, 0x11, 0x00


	//----- nvinfo : EIATTR_KPARAM_INFO
	.align		4
.L_17:
        /*0018*/ 	.byte	0x04, 0x17
        /*001a*/ 	.short	(.L_19 - .L_18)
.L_18:
        /*001c*/ 	.word	0x00000000
        /*0020*/ 	.short	0x0003
        /*0022*/ 	.short	0x0018
        /*0024*/ 	.byte	0x00, 0xf5, 0x21, 0x00


	//----- nvinfo : EIATTR_KPARAM_INFO
	.align		4
.L_19:
        /*0028*/ 	.byte	0x04, 0x17
        /*002a*/ 	.short	(.L_21 - .L_20)
.L_20:
        /*002c*/ 	.word	0x00000000
        /*0030*/ 	.short	0x0002
        /*0032*/ 	.short	0x0010
        /*0034*/ 	.byte	0x00, 0xf5, 0x21, 0x00


	//----- nvinfo : EIATTR_KPARAM_INFO
	.align		4
.L_21:
        /*0038*/ 	.byte	0x04, 0x17
        /*003a*/ 	.short	(.L_23 - .L_22)
.L_22:
        /*003c*/ 	.word	0x00000000
        /*0040*/ 	.short	0x0001
        /*0042*/ 	.short	0x0008
        /*0044*/ 	.byte	0x00, 0xf5, 0x21, 0x00


	//----- nvinfo : EIATTR_KPARAM_INFO
	.align		4
.L_23:
        /*0048*/ 	.byte	0x04, 0x17
        /*004a*/ 	.short	(.L_25 - .L_24)
.L_24:
        /*004c*/ 	.word	0x00000000
        /*0050*/ 	.short	0x0000
        /*0052*/ 	.short	0x0000
        /*0054*/ 	.byte	0x00, 0xf5, 0x21, 0x00


	//----- nvinfo : EIATTR_SPARSE_MMA_MASK
	.align		4
.L_25:
        /*0058*/ 	.byte	0x03, 0x50
        /*005a*/ 	.short	0x0000


	//----- nvinfo : EIATTR_MAXREG_COUNT
	.align		4
        /*005c*/ 	.byte	0x03, 0x1b
        /*005e*/ 	.short	0x00ff


	//----- nvinfo : EIATTR_EXTERNS
	.align		4
        /*0060*/ 	.byte	0x04, 0x0f
        /*0062*/ 	.short	(.L_27 - .L_26)


	//   ....[0]....
	.align		4
.L_26:
        /*0064*/ 	.word	index@(vprintf)


	//----- nvinfo : EIATTR_MERCURY_ISA_VERSION
	.align		4
.L_27:
        /*0068*/ 	.byte	0x03, 0x5f
        /*006a*/ 	.short	0x0101


	//----- nvinfo : EIATTR_VRC_CTA_INIT_COUNT
	.align		4
        /*006c*/ 	.byte	0x02, 0x4a
	.zero		1
	.zero		1


	//----- nvinfo : EIATTR_SYSCALL_OFFSETS
	.align		4
        /*0070*/ 	.byte	0x04, 0x46
        /*0072*/ 	.short	(.L_29 - .L_28)


	//   ....[0]....
.L_28:
        /*0074*/ 	.word	0x00000330


	//----- nvinfo : EIATTR_EXIT_INSTR_OFFSETS
	.align		4
.L_29:
        /*0078*/ 	.byte	0x04, 0x1c
        /*007a*/ 	.short	(.L_31 - .L_30)


	//   ....[0]....
.L_30:
        /*007c*/ 	.word	0x00000180


	//   ....[1]....
        /*0080*/ 	.word	0x00000340


	//----- nvinfo : EIATTR_CRS_STACK_SIZE
	.align		4
.L_31:
        /*0084*/ 	.byte	0x04, 0x1e
        /*0086*/ 	.short	(.L_33 - .L_32)
.L_32:
        /*0088*/ 	.word	0x00000000


	//----- nvinfo : EIATTR_CBANK_PARAM_SIZE
	.align		4
.L_33:
        /*008c*/ 	.byte	0x03, 0x19
        /*008e*/ 	.short	0x0024


	//----- nvinfo : EIATTR_PARAM_CBANK
	.align		4
        /*0090*/ 	.byte	0x04, 0x0a
        /*0092*/ 	.short	(.L_35 - .L_34)
	.align		4
.L_34:
        /*0094*/ 	.word	index@(.nv.constant0._Z11add3VectorsPiS_S_S_i)
        /*0098*/ 	.short	0x0380
        /*009a*/ 	.short	0x0024


	//----- nvinfo : EIATTR_SW_WAR
	.align		4
.L_35:
        /*009c*/ 	.byte	0x04, 0x36
        /*009e*/ 	.short	(.L_37 - .L_36)
.L_36:
        /*00a0*/ 	.word	0x00000008
.L_37:


//--------------------- .nv.info._Z10addVectorsPiS_S_i --------------------------
	.section	.nv.info._Z10addVectorsPiS_S_i,"",@"SHT_CUDA_INFO"
	.sectionflags	@""
	.align	4


	//----- nvinfo : EIATTR_CUDA_API_VERSION
	.align		4
        /*0000*/ 	.byte	0x04, 0x37
        /*0002*/ 	.short	(.L_39 - .L_38)
.L_38:
        /*0004*/ 	.word	0x00000082


	//----- nvinfo : EIATTR_KPARAM_INFO
	.align		4
.L_39:
        /*0008*/ 	.byte	0x04, 0x17
        /*000a*/ 	.short	(.L_41 - .L_40)
.L_40:
        /*000c*/ 	.word	0x00000000
        /*0010*/ 	.short	0x0003
        /*0012*/ 	.short	0x0018
        /*0014*/ 	.byte	0x00, 0xf0, 0x11, 0x00


	//----- nvinfo : EIATTR_KPARAM_INFO
	.align		4
.L_41:
        /*0018*/ 	.byte	0x04, 0x17
        /*001a*/ 	.short	(.L_43 - .L_42)
.L_42:
        /*001c*/ 	.word	0x00000000
        /*0020*/ 	.short	0x0002
        /*0022*/ 	.short	0x0010
        /*0024*/ 	.byte	0x00, 0xf5, 0x21, 0x00


	//----- nvinfo : EIATTR_KPARAM_INFO
	.align		4
.L_43:
        /*0028*/ 	.byte	0x04, 0x17
        /*002a*/ 	.short	(.L_45 - .L_44)
.L_44:
        /*002c*/ 	.word	0x00000000
        /*0030*/ 	.short	0x0001
        /*0032*/ 	.short	0x0008
        /*0034*/ 	.byte	0x00, 0xf5, 0x21, 0x00


	//----- nvinfo : EIATTR_KPARAM_INFO
	.align		4
.L_45:
        /*0038*/ 	.byte	0x04, 0x17
        /*003a*/ 	.short	(.L_47 - .L_46)
.L_46:
        /*003c*/ 	.word	0x00000000
        /*0040*/ 	.short	0x0000
        /*0042*/ 	.short	0x0000
        /*0044*/ 	.byte	0x00, 0xf5, 0x21, 0x00


	//----- nvinfo : EIATTR_SPARSE_MMA_MASK
	.align		4
.L_47:
        /*0048*/ 	.byte	0x03, 0x50
        /*004a*/ 	.short	0x0000


	//----- nvinfo : EIATTR_MAXREG_COUNT
	.align		4
        /*004c*/ 	.byte	0x03, 0x1b
        /*004e*/ 	.short	0x00ff


	//----- nvinfo : EIATTR_EXTERNS
	.align		4
        /*0050*/ 	.byte	0x04, 0x0f
        /*0052*/ 	.short	(.L_49 - .L_48)


	//   ....[0]....
	.align		4
.L_48:
        /*0054*/ 	.word	index@(vprintf)


	//----- nvinfo : EIATTR_MERCURY_ISA_VERSION
	.align		4
.L_49:
        /*0058*/ 	.byte	0x03, 0x5f
        /*005a*/ 	.short	0x0101


	//----- nvinfo : EIATTR_VRC_CTA_INIT_COUNT
	.align		4
        /*005c*/ 	.byte	0x02, 0x4a
	.zero		1
	.zero		1


	//----- nvinfo : EIATTR_SYSCALL_OFFSETS
	.align		4
        /*0060*/ 	.byte	0x04, 0x46
        /*0062*/ 	.short	(.L_51 - .L_50)


	//   ....[0]....
.L_50:
        /*0064*/ 	.word	0x000002d0


	//----- nvinfo : EIATTR_EXIT_INSTR_OFFSETS
	.align		4
.L_51:
        /*0068*/ 	.byte	0x04, 0x1c
        /*006a*/ 	.short	(.L_53 - .L_52)


	//   ....[0]....
.L_52:
        /*006c*/ 	.word	0x00000180


	//   ....[1]....
        /*0070*/ 	.word	0x000002e0


	//----- nvinfo : EIATTR_CRS_STACK_SIZE
	.align		4
.L_53:
        /*0074*/ 	.byte	0x04, 0x1e
        /*0076*/ 	.short	(.L_55 - .L_54)
.L_54:
        /*0078*/ 	.word	0x00000000


	//----- nvinfo : EIATTR_CBANK_PARAM_SIZE
	.align		4
.L_55:
        /*007c*/ 	.byte	0x03, 0x19
        /*007e*/ 	.short	0x001c


	//----- nvinfo : EIATTR_PARAM_CBANK
	.align		4
        /*0080*/ 	.byte	0x04, 0x0a
        /*0082*/ 	.short	(.L_57 - .L_56)
	.align		4
.L_56:
        /*0084*/ 	.word	index@(.nv.constant0._Z10addVectorsPiS_S_i)
        /*0088*/ 	.short	0x0380
        /*008a*/ 	.short	0x001c


	//----- nvinfo : EIATTR_SW_WAR
	.align		4
.L_57:
        /*008c*/ 	.byte	0x04, 0x36
        /*008e*/ 	.short	(.L_59 - .L_58)
.L_58:
        /*0090*/ 	.word	0x00000008
.L_59:


//--------------------- .nv.callgraph             --------------------------
	.section	.nv.callgraph,"",@"SHT_CUDA_CALLGRAPH"
	.align	4
	.sectionentsize	8
	.align		4
        /*0000*/ 	.word	0x00000000
	.align		4
        /*0004*/ 	.word	0xffffffff
	.align		4
        /*0008*/ 	.word	index@(_Z11add3VectorsPiS_S_S_i)
	.align		4
        /*000c*/ 	.word	index@(vprintf)
	.align		4
        /*0010*/ 	.word	index@(_Z10addVectorsPiS_S_i)
	.align		4
        /*0014*/ 	.word	index@(vprintf)
	.align		4
        /*0018*/ 	.word	0x00000000
	.align		4
        /*001c*/ 	.word	0xfffffffe
	.align		4
        /*0020*/ 	.word	0x00000000
	.align		4
        /*0024*/ 	.word	0xfffffffd
	.align		4
        /*0028*/ 	.word	0x00000000
	.align		4
        /*002c*/ 	.word	0xfffffffc


//--------------------- .nv.constant4             --------------------------
	.section	.nv.constant4,"a",@progbits
	.align	8
	.align		8
.nv.constant4:
        /*0000*/ 	.dword	vprintf
	.align		8
        /*0008*/ 	.dword	$str
	.align		8
        /*0010*/ 	.dword	$str$1


//--------------------- .text._Z11add3VectorsPiS_S_S_i --------------------------
	.section	.text._Z11add3VectorsPiS_S_S_i,"ax",@progbits
	.align	128
        .global         _Z11add3VectorsPiS_S_S_i
        .type           _Z11add3VectorsPiS_S_S_i,@function
        .size           _Z11add3VectorsPiS_S_S_i,(.L_x_4 - _Z11add3VectorsPiS_S_S_i)
        .other          _Z11add3VectorsPiS_S_S_i,@"STO_CUDA_ENTRY STV_DEFAULT"
_Z11add3VectorsPiS_S_S_i:
.text._Z11add3VectorsPiS_S_S_i:
[----:B------:R-:W0:Y:S01]  /*0000*/  LDC R1, c[0x0][0x37c] ;  /* 0x0000df00ff017b82 */ /* 0x000e220000000800 */
[----:B------:R-:W1:Y:S01]  /*0010*/  S2R R9, SR_CTAID.Z ;  /* 0x0000000000097919 */ /* 0x000e620000002700 */
[----:B------:R-:W2:Y:S06]  /*0020*/  LDCU UR5, c[0x0][0x2fc] ;  /* 0x00005f80ff0577ac */ /* 0x000eac0008000800 */
[----:B------:R-:W1:Y:S01]  /*0030*/  S2UR UR9, SR_CTAID.Y ;  /* 0x00000000000979c3 */ /* 0x000e620000002600 */
[----:B0-----:R-:W-:Y:S01]  /*0040*/  IADD3 R1, PT, PT, R1, -0x18, RZ ;  /* 0xffffffe801017810 */ /* 0x001fe20007ffe0ff */
[----:B------:R-:W0:Y:S01]  /*0050*/  S2R R11, SR_CTAID.X ;  /* 0x00000000000b7919 */ /* 0x000e220000002500 */
[----:B------:R-:W3:Y:S01]  /*0060*/  LDCU UR6, c[0x0][0x360] ;  /* 0x00006c00ff0677ac */ /* 0x000ee20008000800 */
[----:B------:R-:W4:Y:S01]  /*0070*/  S2R R5, SR_TID.Z ;  /* 0x0000000000057919 */ /* 0x000f220000002300 */
[----:B------:R-:W5:Y:S01]  /*0080*/  LDCU UR7, c[0x0][0x364] ;  /* 0x00006c80ff0777ac */ /* 0x000f620008000800 */
[----:B------:R-:W5:Y:S01]  /*0090*/  S2R R3, SR_TID.Y ;  /* 0x0000000000037919 */ /* 0x000f620000002200 */
[----:B------:R-:W4:Y:S01]  /*00a0*/  LDCU UR8, c[0x0][0x368] ;  /* 0x00006d00ff0877ac */ /* 0x000f220008000800 */
[----:B------:R-:W3:Y:S01]  /*00b0*/  S2R R7, SR_TID.X ;  /* 0x0000000000077919 */ /* 0x000ee20000002100 */
[----:B------:R-:W0:Y:S01]  /*00c0*/  LDCU UR4, c[0x0][0x370] ;  /* 0x00006e00ff0477ac */ /* 0x000e220008000800 */
[----:B------:R-:W1:Y:S02]  /*00d0*/  LDC R0, c[0x0][0x374] ;  /* 0x0000dd00ff007b82 */ /* 0x000e640000000800 */
[----:B-1----:R-:W-:Y:S01]  /*00e0*/  IMAD R0, R0, R9, UR9 ;  /* 0x0000000900007e24 */ /* 0x002fe2000f8e0209 */
[----:B------:R-:W1:Y:S03]  /*00f0*/  LDCU UR9, c[0x0][0x3a0] ;  /* 0x00007400ff0977ac */ /* 0x000e660008000800 */
[----:B0-----:R-:W-:Y:S01]  /*0100*/  IMAD R0, R0, UR4, R11 ;  /* 0x0000000400007c24 */ /* 0x001fe2000f8e020b */
[----:B------:R-:W0:Y:S03]  /*0110*/  LDCU UR4, c[0x0][0x2f8] ;  /* 0x00005f00ff0477ac */ /* 0x000e260008000800 */
[----:B----4-:R-:W-:-:S04]  /*0120*/  IMAD R0, R0, UR8, R5 ;  /* 0x0000000800007c24 */ /* 0x010fc8000f8e0205 */
[----:B-----5:R-:W-:-:S04]  /*0130*/  IMAD R0, R0, UR7, R3 ;  /* 0x0000000700007c24 */ /* 0x020fc8000f8e0203 */
[----:B---3--:R-:W-:-:S05]  /*0140*/  IMAD R2, R0, UR6, R7 ;  /* 0x0000000600027c24 */ /* 0x008fca000f8e0207 */
[----:B-1----:R-:W-:Y:S02]  /*0150*/  ISETP.GE.AND P0, PT, R2, UR9, PT ;  /* 0x0000000902007c0c */ /* 0x002fe4000bf06270 */
[----:B0-----:R-:W-:-:S04]  /*0160*/  IADD3 R6, P1, PT, R1, UR4, RZ ;  /* 0x0000000401067c10 */ /* 0x001fc8000ff3e0ff */
[----:B--2---:R-:W-:-:S07]  /*0170*/  IADD3.X R7, PT, PT, RZ, UR5, RZ, P1, !PT ;  /* 0x00000005ff077c10 */ /* 0x004fce0008ffe4ff */
[----:B------:R-:W-:Y:S05]  /*0180*/  @P0 EXIT ;  /* 0x000000000000094d */ /* 0x000fea0003800000 */
[----:B------:R-:W0:Y:S01]  /*0190*/  LDC.64 R8, c[0x0][0x380] ;  /* 0x0000e000ff087b82 */ /* 0x000e220000000a00 */
[----:B------:R-:W1:Y:S07]  /*01a0*/  LDCU.64 UR4, c[0x0][0x358] ;  /* 0x00006b00ff0477ac */ /* 0x000e6e0008000a00 */
[----:B------:R-:W2:Y:S08]  /*01b0*/  LDC.64 R10, c[0x0][0x388] ;  /* 0x0000e200ff0a7b82 */ /* 0x000eb00000000a00 */
[----:B------:R-:W3:Y:S01]  /*01c0*/  LDC.64 R12, c[0x0][0x390] ;  /* 0x0000e400ff0c7b82 */ /* 0x000ee20000000a00 */
[----:B0-----:R-:W-:-:S07]  /*01d0*/  IMAD.WIDE R8, R2, 0x4, R8 ;  /* 0x0000000402087825 */ /* 0x001fce00078e0208 */
[----:B------:R-:W0:Y:S01]  /*01e0*/  LDC.64 R14, c[0x0][0x398] ;  /* 0x0000e600ff0e7b82 */ /* 0x000e220000000a00 */
[----:B-1----:R-:W4:Y:S01]  /*01f0*/  LDG.E R0, desc[UR4][R8.64] ;  /* 0x0000000408007981 */ /* 0x002f22000c1e1900 */
[----:B--2---:R-:W-:-:S05]  /*0200*/  IMAD.WIDE R10, R2, 0x4, R10 ;  /* 0x00000004020a7825 */ /* 0x004fca00078e020a */
[----:B------:R-:W4:Y:S01]  /*0210*/  LDG.E R3, desc[UR4][R10.64] ;  /* 0x000000040a037981 */ /* 0x000f22000c1e1900 */
[----:B---3--:R-:W-:-:S05]  /*0220*/  IMAD.WIDE R12, R2, 0x4, R12 ;  /* 0x00000004020c7825 */ /* 0x008fca00078e020c */
[----:B------:R-:W4:Y:S01]  /*0230*/  LDG.E R4, desc[UR4][R12.64] ;  /* 0x000000040c047981 */ /* 0x000f22000c1e1900 */
[----:B0-----:R-:W-:Y:S01]  /*0240*/  IMAD.WIDE R14, R2, 0x4, R14 ;  /* 0x00000004020e7825 */ /* 0x001fe200078e020e */
[----:B----4-:R-:W-:-:S05]  /*0250*/  IADD3 R0, PT, PT, R4, R3, R0 ;  /* 0x0000000304007210 */ /* 0x010fca0007ffe000 */
[----:B------:R0:W-:Y:S04]  /*0260*/  STG.E desc[UR4][R14.64], R0 ;  /* 0x000000000e007986 */ /* 0x0001e8000c101904 */
[----:B------:R-:W2:Y:S04]  /*0270*/  LDG.E R3, desc[UR4][R8.64] ;  /* 0x0000000408037981 */ /* 0x000ea8000c1e1900 */
[----:B------:R-:W3:Y:S04]  /*0280*/  LDG.E R16, desc[UR4][R10.64] ;  /* 0x000000040a107981 */ /* 0x000ee8000c1e1900 */
[----:B------:R-:W3:Y:S01]  /*0290*/  LDG.E R17, desc[UR4][R12.64] ;  /* 0x000000040c117981 */ /* 0x000ee2000c1e1900 */
[----:B------:R-:W-:Y:S01]  /*02a0*/  MOV R18, 0x0 ;  /* 0x0000000000127802 */ /* 0x000fe20000000f00 */
[----:B------:R-:W1:Y:S02]  /*02b0*/  LDCU.64 UR4, c[0x4][0x10] ;  /* 0x01000200ff0477ac */ /* 0x000e640008000a00 */
[----:B------:R0:W-:Y:S03]  /*02c0*/  STL [R1+0x10], R0 ;  /* 0x0000100001007387 */ /* 0x0001e60000100800 */
[----:B------:R-:W4:Y:S01]  /*02d0*/  LDC.64 R18, c[0x4][R18] ;  /* 0x0100000012127b82 */ /* 0x000f220000000a00 */
[----:B-1----:R-:W-:-:S02]  /*02e0*/  MOV R4, UR4 ;  /* 0x0000000400047c02 */ /* 0x002fc40008000f00 */
[----:B------:R-:W-:Y:S01]  /*02f0*/  MOV R5, UR5 ;  /* 0x0000000500057c02 */ /* 0x000fe20008000f00 */
[----:B--2---:R0:W-:Y:S04]  /*0300*/  STL.64 [R1], R2 ;  /* 0x0000000201007387 */ /* 0x0041e80000100a00 */
[----:B---34-:R0:W-:Y:S02]  /*0310*/  STL.64 [R1+0x8], R16 ;  /* 0x0000081001007387 */ /* 0x0181e40000100a00 */
[----:B------:R-:W-:-:S07]  /*0320*/  LEPC R20, `(.L_x_0) ;  /* 0x000000001014794e */ /* 0x000fce0000000000 */
[----:B0-----:R-:W-:Y:S05]  /*0330*/  CALL.ABS.NOINC R18 ;  /* 0x0000000012007343 */ /* 0x001fea0003c00000 */
.L_x_0:
[----:B------:R-:W-:Y:S05]  /*0340*/  EXIT ;  /* 0x000000000000794d */ /* 0x000fea0003800000 */
.L_x_1:
[----:B------:R-:W-:-:S00]  /*0350*/  BRA `(.L_x_1) ;  /* 0xfffffffc00fc7947 */ /* 0x000fc0000383ffff */
[----:B------:R-:W-:-:S00]  /*0360*/  NOP ;  /* 0x0000000000007918 */ /* 0x000fc00000000000 */
        /* <DEDUP_REMOVED lines=9> */
.L_x_4:


//--------------------- .text._Z10addVectorsPiS_S_i --------------------------
	.section	.text._Z10addVectorsPiS_S_i,"ax",@progbits
	.align	128
        .global         _Z10addVectorsPiS_S_i
        .type           _Z10addVectorsPiS_S_i,@function
        .size           _Z10addVectorsPiS_S_i,(.L_x_5 - _Z10addVectorsPiS_S_i)
        .other          _Z10addVectorsPiS_S_i,@"STO_CUDA_ENTRY STV_DEFAULT"
_Z10addVectorsPiS_S_i:
.text._Z10addVectorsPiS_S_i:
        /* <DEDUP_REMOVED lines=29> */
[----:B0-----:R-:W-:-:S05]  /*01d0*/  IMAD.WIDE R2, R8, 0x4, R2 ;  /* 0x0000000408027825 */ /* 0x001fca00078e0202 */
[----:B-1----:R-:W4:Y:S01]  /*01e0*/  LDG.E R11, desc[UR4][R2.64] ;  /* 0x00000004020b7981 */ /* 0x002f22000c1e1900 */
[----:B--2---:R-:W-:-:S05]  /*01f0*/  IMAD.WIDE R12, R8, 0x4, R12 ;  /* 0x00000004080c7825 */ /* 0x004fca00078e020c */
[----:B------:R-:W4:Y:S01]  /*0200*/  LDG.E R0, desc[UR4][R12.64] ;  /* 0x000000040c007981 */ /* 0x000f22000c1e1900 */
[----:B---3--:R-:W-:Y:S01]  /*0210*/  IMAD.WIDE R14, R8, 0x4, R14 ;  /* 0x00000004080e7825 */ /* 0x008fe200078e020e */
[----:B----4-:R-:W-:-:S05]  /*0220*/  IADD3 R11, PT, PT, R11, R0, RZ ;  /* 0x000000000b0b7210 */ /* 0x010fca0007ffe0ff */
[----:B------:R0:W-:Y:S04]  /*0230*/  STG.E desc[UR4][R14.64], R11 ;  /* 0x0000000b0e007986 */ /* 0x0001e8000c101904 */
[----:B------:R-:W2:Y:S04]  /*0240*/  LDG.E R9, desc[UR4][R2.64] ;  /* 0x0000000402097981 */ /* 0x000ea8000c1e1900 */
[----:B------:R-:W2:Y:S01]  /*0250*/  LDG.E R10, desc[UR4][R12.64] ;  /* 0x000000040c0a7981 */ /* 0x000ea2000c1e1900 */
[----:B------:R-:W-:Y:S01]  /*0260*/  MOV R0, 0x0 ;  /* 0x0000000000007802 */ /* 0x000fe20000000f00 */
[----:B------:R-:W1:Y:S03]  /*0270*/  LDCU.64 UR4, c[0x4][0x8] ;  /* 0x01000100ff0477ac */ /* 0x000e660008000a00 */
[----:B------:R0:W3:Y:S01]  /*0280*/  LDC.64 R16, c[0x4][R0] ;  /* 0x0100000000107b82 */ /* 0x0000e20000000a00 */
[----:B-1----:R-:W-:-:S02]  /*0290*/  MOV R4, UR4 ;  /* 0x0000000400047c02 */ /* 0x002fc40008000f00 */
[----:B------:R-:W-:Y:S01]  /*02a0*/  MOV R5, UR5 ;  /* 0x0000000500057c02 */ /* 0x000fe20008000f00 */
[----:B--23--:R0:W-:Y:S06]  /*02b0*/  STL.128 [R1], R8 ;  /* 0x0000000801007387 */ /* 0x00c1ec0000100c00 */
[----:B------:R-:W-:-:S07]  /*02c0*/  LEPC R20, `(.L_x_2) ;  /* 0x000000001014794e */ /* 0x000fce0000000000 */
[----:B0-----:R-:W-:Y:S05]  /*02d0*/  CALL.ABS.NOINC R16 ;  /* 0x0000000010007343 */ /* 0x001fea0003c00000 */
.L_x_2:
[----:B------:R-:W-:Y:S05]  /*02e0*/  EXIT ;  /* 0x000000000000794d */ /* 0x000fea0003800000 */
.L_x_3:
        /* <DEDUP_REMOVED lines=9> */
.L_x_5:


//--------------------- .nv.global.init           --------------------------
	.section	.nv.global.init,"aw",@progbits
.nv.global.init:
	.type		$str,@object
	.size		$str,($str$1 - $str)
$str:
        /*0000*/ 	.byte	0x0a, 0x25, 0x64, 0x29, 0x20, 0x25, 0x64, 0x20, 0x2b, 0x20, 0x25, 0x64, 0x20, 0x3d, 0x20, 0x25
        /*0010*/ 	.byte	0x64, 0x00
	.type		$str$1,@object
	.size		$str$1,(.L_1 - $str$1)
$str$1:
        /*0012*/ 	.byte	0x0a, 0x25, 0x64, 0x29, 0x20, 0x25, 0x64, 0x20, 0x2b, 0x20, 0x25, 0x64, 0x20, 0x2b, 0x20, 0x25
        /*0022*/ 	.byte	0x64, 0x20, 0x3d, 0x20, 0x25, 0x64, 0x00
.L_1:


//--------------------- .nv.shared.reserved.0     --------------------------
	.section	.nv.shared.reserved.0,"aw",@nobits
	.weak		__nv_reservedSMEM_offset_0_alias
	.size		__nv_reservedSMEM_offset_0_alias, 0, 64
	.other		__nv_reservedSMEM_offset_0_alias,@"STO_CUDA_RESERVED_SHARED STV_DEFAULT"
__nv_reservedSMEM_offset_0_alias:
	.zero		0
	.zero		64


//--------------------- .nv.constant0._Z11add3VectorsPiS_S_S_i --------------------------
	.section	.nv.constant0._Z11add3VectorsPiS_S_S_i,"a",@progbits
	.sectionflags	@""
	.align	4
.nv.constant0._Z11add3VectorsPiS_S_S_i:
	.zero		932


//--------------------- .nv.constant0._Z10addVectorsPiS_S_i --------------------------
	.section	.nv.constant0._Z10addVectorsPiS_S_i,"a",@progbits
	.sectionflags	@""
	.align	4
.nv.constant0._Z10addVectorsPiS_S_i:
	.zero		924


//--------------------- SYMBOLS --------------------------

	.type		.nv.reservedSmem.offset0,@object
	.size		.nv.reservedSmem.offset0,0x4
	.type		vprintf,@function
